//
// Generated by NVIDIA NVVM Compiler
//
// Compiler Build ID: CL-36424714
// Cuda compilation tools, release 13.0, V13.0.88
// Based on NVVM 20.0.0
//

.version 9.0
.target sm_100
.address_size 64

	// .globl	_Z13ReductionMax2PiS_i
// _ZZ13ReductionMax2PiS_iE5sdata has been demoted

.visible .entry _Z13ReductionMax2PiS_i(
	.param .u64 .ptr .align 1 _Z13ReductionMax2PiS_i_param_0,
	.param .u64 .ptr .align 1 _Z13ReductionMax2PiS_i_param_1,
	.param .u32 _Z13ReductionMax2PiS_i_param_2
)
{
	.reg .pred 	%p<7>;
	.reg .b32 	%r<21>;
	.reg .b64 	%rd<9>;
	// demoted variable
	.shared .align 4 .b8 _ZZ13ReductionMax2PiS_iE5sdata[256];
	ld.param.u64 	%rd1, [_Z13ReductionMax2PiS_i_param_0];
	ld.param.u64 	%rd2, [_Z13ReductionMax2PiS_i_param_1];
	ld.param.u32 	%r12, [_Z13ReductionMax2PiS_i_param_2];
	mov.u32 	%r1, %ctaid.x;
	mov.u32 	%r20, %ntid.x;
	mov.u32 	%r3, %tid.x;
	mad.lo.s32 	%r4, %r1, %r20, %r3;
	setp.ge.u32 	%p1, %r4, %r12;
	mov.b32 	%r19, -2147483647;
	@%p1 bra 	$L__BB0_2;
	cvta.to.global.u64 	%rd3, %rd1;
	mul.wide.u32 	%rd4, %r4, 4;
	add.s64 	%rd5, %rd3, %rd4;
	ld.global.u32 	%r19, [%rd5];
$L__BB0_2:
	shl.b32 	%r13, %r3, 2;
	mov.u32 	%r14, _ZZ13ReductionMax2PiS_iE5sdata;
	add.s32 	%r7, %r14, %r13;
	st.shared.u32 	[%r7], %r19;
	bar.sync 	0;
	setp.lt.u32 	%p2, %r20, 2;
	@%p2 bra 	$L__BB0_7;
$L__BB0_3:
	mov.u32 	%r8, %r20;
	shr.u32 	%r20, %r8, 1;
	bar.sync 	0;
	setp.ge.u32 	%p3, %r3, %r20;
	@%p3 bra 	$L__BB0_6;
	shl.b32 	%r15, %r20, 2;
	add.s32 	%r16, %r7, %r15;
	ld.shared.u32 	%r10, [%r16];
	ld.shared.u32 	%r17, [%r7];
	setp.le.s32 	%p4, %r10, %r17;
	@%p4 bra 	$L__BB0_6;
	st.shared.u32 	[%r7], %r10;
$L__BB0_6:
	setp.gt.u32 	%p5, %r8, 3;
	@%p5 bra 	$L__BB0_3;
$L__BB0_7:
	setp.ne.s32 	%p6, %r3, 0;
	@%p6 bra 	$L__BB0_9;
	ld.shared.u32 	%r18, [_ZZ13ReductionMax2PiS_iE5sdata];
	cvta.to.global.u64 	%rd6, %rd2;
	mul.wide.u32 	%rd7, %r1, 4;
	add.s64 	%rd8, %rd6, %rd7;
	st.global.u32 	[%rd8], %r18;
$L__BB0_9:
	ret;

}


// ===== COMPILED SASS (sm_100) =====

	.target	sm_100

	.elftype	@"ET_EXEC"


//--------------------- .note.nv.tkinfo           --------------------------
	.section	.note.nv.tkinfo,"",@"SHT_NOTE"
	.sectionflags	@"SHF_NOTE_NV_TKINFO"
	.tkinfo
        /*0018*/ 	.word	0x00000002
        /*0030*/ 	.string	""
        /*0030*/ 	.string	"ptxas"
        /*0030*/ 	.string	"Cuda compilation tools, release 13.0, V13.0.88"
        /*0030*/ 	.string	"Build cuda_13.0.r13.0/compiler.36424714_0"
        /*0030*/ 	.string	"-arch sm_100 -m 64 "



//--------------------- .note.nv.cuinfo           --------------------------
	.section	.note.nv.cuinfo,"",@"SHT_NOTE"
	.sectionflags	@"SHF_NOTE_NV_CUINFO"
        /*0018*/ 	.short	0x0002
        /*001a*/ 	.short	0x0064
        /*001c*/ 	.short	0x0082
	.zero		2


//--------------------- .nv.info                  --------------------------
	.section	.nv.info,"",@"SHT_CUDA_INFO"
	.align	4


	//----- nvinfo : EIATTR_REGCOUNT
	.align		4
        /*0000*/ 	.byte	0x04, 0x2f
        /*0002*/ 	.short	(.L_1 - .L_0)
	.align		4
.L_0:
        /*0004*/ 	.word	index@(_Z13ReductionMax2PiS_i)
        /*0008*/ 	.word	0x0000000a


	//----- nvinfo : EIATTR_FRAME_SIZE
	.align		4
.L_1:
        /*000c*/ 	.byte	0x04, 0x11
        /*000e*/ 	.short	(.L_3 - .L_2)
	.align		4
.L_2:
        /*0010*/ 	.word	index@(_Z13ReductionMax2PiS_i)
        /*0014*/ 	.word	0x00000000


	//----- nvinfo : EIATTR_MIN_STACK_SIZE
	.align		4
.L_3:
        /*0018*/ 	.byte	0x04, 0x12
        /*001a*/ 	.short	(.L_5 - .L_4)
	.align		4
.L_4:
        /*001c*/ 	.word	index@(_Z13ReductionMax2PiS_i)
        /*0020*/ 	.word	0x00000000
.L_5:


//--------------------- .nv.compat                --------------------------
	.section	.nv.compat,"",@"SHT_CUDA_COMPAT_INFO"
	.align	4
        /*0000*/ 	.byte	0x02, 0x09, 0x00, 0x00, 0x02, 0x02, 0x01, 0x00, 0x02, 0x05, 0x05, 0x00, 0x03, 0x07, 0x01, 0x01
        /*0010*/ 	.byte	0x02, 0x03, 0x00, 0x00, 0x02, 0x06, 0x01, 0x00, 0x04, 0x0b, 0x08, 0x00, 0x09, 0x00, 0x00, 0x00
        /*0020*/ 	.byte	0x00, 0x00, 0x00, 0x00


//--------------------- .nv.info._Z13ReductionMax2PiS_i --------------------------
	.section	.nv.info._Z13ReductionMax2PiS_i,"",@"SHT_CUDA_INFO"
	.sectionflags	@""
	.align	4


	//----- nvinfo : EIATTR_CUDA_API_VERSION
	.align		4
        /*0000*/ 	.byte	0x04, 0x37
        /*0002*/ 	.short	(.L_7 - .L_6)
.L_6:
        /*0004*/ 	.word	0x00000082


	//----- nvinfo : EIATTR_KPARAM_INFO
	.align		4
.L_7:
        /*0008*/ 	.byte	0x04, 0x17
        /*000a*/ 	.short	(.L_9 - .L_8)
.L_8:
        /*000c*/ 	.word	0x00000000
        /*0010*/ 	.short	0x0002
        /*0012*/ 	.short	0x0010
        /*0014*/ 	.byte	0x00, 0xf0, 0x11, 0x00


	//----- nvinfo : EIATTR_KPARAM_INFO
	.align		4
.L_9:
        /*0018*/ 	.byte	0x04, 0x17
        /*001a*/ 	.short	(.L_11 - .L_10)
.L_10:
        /*001c*/ 	.word	0x00000000
        /*0020*/ 	.short	0x0001
        /*0022*/ 	.short	0x0008
        /*0024*/ 	.byte	0x00, 0xf5, 0x21, 0x00


	//----- nvinfo : EIATTR_KPARAM_INFO
	.align		4
.L_11:
        /*0028*/ 	.byte	0x04, 0x17
        /*002a*/ 	.short	(.L_13 - .L_12)
.L_12:
        /*002c*/ 	.word	0x00000000
        /*0030*/ 	.short	0x0000
        /*0032*/ 	.short	0x0000
        /*0034*/ 	.byte	0x00, 0xf5, 0x21, 0x00


	//----- nvinfo : EIATTR_SPARSE_MMA_MASK
	.align		4
.L_13:
        /*0038*/ 	.byte	0x03, 0x50
        /*003a*/ 	.short	0x0000


	//----- nvinfo : EIATTR_MAXREG_COUNT
	.align		4
        /*003c*/ 	.byte	0x03, 0x1b
        /*003e*/ 	.short	0x00ff


	//----- nvinfo : EIATTR_NUM_BARRIERS
	.align		4
        /*0040*/ 	.byte	0x02, 0x4c
        /*0042*/ 	.byte	0x01
	.zero		1


	//----- nvinfo : EIATTR_MERCURY_ISA_VERSION
	.align		4
        /*0044*/ 	.byte	0x03, 0x5f
        /*0046*/ 	.short	0x0101


	//----- nvinfo : EIATTR_VRC_CTA_INIT_COUNT
	.align		4
        /*0048*/ 	.byte	0x02, 0x4a
	.zero		1
	.zero		1


	//----- nvinfo : EIATTR_EXIT_INSTR_OFFSETS
	.align		4
        /*004c*/ 	.byte	0x04, 0x1c
        /*004e*/ 	.short	(.L_15 - .L_14)


	//   ....[0]....
.L_14:
        /*0050*/ 	.word	0x00000240


	//   ....[1]....
        /*0054*/ 	.word	0x000002c0


	//----- nvinfo : EIATTR_CRS_STACK_SIZE
	.align		4
.L_15:
        /*0058*/ 	.byte	0x04, 0x1e
        /*005a*/ 	.short	(.L_17 - .L_16)
.L_16:
        /*005c*/ 	.word	0x00000000


	//----- nvinfo : EIATTR_CBANK_PARAM_SIZE
	.align		4
.L_17:
        /*0060*/ 	.byte	0x03, 0x19
        /*0062*/ 	.short	0x0014


	//----- nvinfo : EIATTR_PARAM_CBANK
	.align		4
        /*0064*/ 	.byte	0x04, 0x0a
        /*0066*/ 	.short	(.L_19 - .L_18)
	.align		4
.L_18:
        /*0068*/ 	.word	index@(.nv.constant0._Z13ReductionMax2PiS_i)
        /*006c*/ 	.short	0x0380
        /*006e*/ 	.short	0x0014


	//----- nvinfo : EIATTR_SW_WAR
	.align		4
.L_19:
        /*0070*/ 	.byte	0x04, 0x36
        /*0072*/ 	.short	(.L_21 - .L_20)
.L_20:
        /*0074*/ 	.word	0x00000008
.L_21:


//--------------------- .nv.callgraph             --------------------------
	.section	.nv.callgraph,"",@"SHT_CUDA_CALLGRAPH"
	.align	4
	.sectionentsize	8
	.align		4
        /*0000*/ 	.word	0x00000000
	.align		4
        /*0004*/ 	.word	0xffffffff
	.align		4
        /*0008*/ 	.word	0x00000000
	.align		4
        /*000c*/ 	.word	0xfffffffe
	.align		4
        /*0010*/ 	.word	0x00000000
	.align		4
        /*0014*/ 	.word	0xfffffffd
	.align		4
        /*0018*/ 	.word	0x00000000
	.align		4
        /*001c*/ 	.word	0xfffffffc


//--------------------- .text._Z13ReductionMax2PiS_i --------------------------
	.section	.text._Z13ReductionMax2PiS_i,"ax",@progbits
	.align	128
        .global         _Z13ReductionMax2PiS_i
        .type           _Z13ReductionMax2PiS_i,@function
        .size           _Z13ReductionMax2PiS_i,(.L_x_5 - _Z13ReductionMax2PiS_i)
        .other          _Z13ReductionMax2PiS_i,@"STO_CUDA_ENTRY STV_DEFAULT"
_Z13ReductionMax2PiS_i:
.text._Z13ReductionMax2PiS_i:
[----:B------:R-:W-:Y:S01]  /*0000*/  LDC R1, c[0x0][0x37c] ;  /* 0x0000df00ff017b82 */ /* 0x000fe20000000800 */
[----:B------:R-:W0:Y:S01]  /*0010*/  S2R R7, SR_CTAID.X ;  /* 0x0000000000077919 */ /* 0x000e220000002500 */
[----:B------:R-:W0:Y:S01]  /*0020*/  LDCU UR8, c[0x0][0x360] ;  /* 0x00006c00ff0877ac */ /* 0x000e220008000800 */
[----:B------:R-:W-:Y:S01]  /*0030*/  IMAD.MOV.U32 R4, RZ, RZ, -0x7fffffff ;  /* 0x80000001ff047424 */ /* 0x000fe200078e00ff */
[----:B------:R-:W0:Y:S01]  /*0040*/  S2R R6, SR_TID.X ;  /* 0x0000000000067919 */ /* 0x000e220000002100 */
[----:B------:R-:W1:Y:S01]  /*0050*/  LDCU UR4, c[0x0][0x390] ;  /* 0x00007200ff0477ac */ /* 0x000e620008000800 */
[----:B------:R-:W2:Y:S01]  /*0060*/  LDCU.64 UR6, c[0x0][0x358] ;  /* 0x00006b00ff0677ac */ /* 0x000ea20008000a00 */
[----:B0-----:R-:W-:-:S05]  /*0070*/  IMAD R5, R7, UR8, R6 ;  /* 0x0000000807057c24 */ /* 0x001fca000f8e0206 */
[----:B-1----:R-:W-:-:S13]  /*0080*/  ISETP.GE.U32.AND P0, PT, R5, UR4, PT ;  /* 0x0000000405007c0c */ /* 0x002fda000bf06070 */
[----:B------:R-:W0:Y:S02]  /*0090*/  @!P0 LDC.64 R2, c[0x0][0x380] ;  /* 0x0000e000ff028b82 */ /* 0x000e240000000a00 */
[----:B0-----:R-:W-:-:S05]  /*00a0*/  @!P0 IMAD.WIDE.U32 R2, R5, 0x4, R2 ;  /* 0x0000000405028825 */ /* 0x001fca00078e0002 */
[----:B--2---:R-:W2:Y:S01]  /*00b0*/  @!P0 LDG.E R4, desc[UR6][R2.64] ;  /* 0x0000000602048981 */ /* 0x004ea2000c1e1900 */
[----:B------:R-:W0:Y:S01]  /*00c0*/  S2UR UR5, SR_CgaCtaId ;  /* 0x00000000000579c3 */ /* 0x000e220000008800 */
[----:B------:R-:W-:Y:S01]  /*00d0*/  IMAD.U32 R0, RZ, RZ, UR8 ;  /* 0x00000008ff007e24 */ /* 0x000fe2000f8e00ff */
[----:B------:R-:W-:-:S04]  /*00e0*/  UMOV UR4, 0x400 ;  /* 0x0000040000047882 */ /* 0x000fc80000000000 */
[----:B------:R-:W-:Y:S01]  /*00f0*/  ISETP.GE.U32.AND P0, PT, R0, 0x2, PT ;  /* 0x000000020000780c */ /* 0x000fe20003f06070 */
[----:B0-----:R-:W-:-:S06]  /*0100*/  ULEA UR4, UR5, UR4, 0x18 ;  /* 0x0000000405047291 */ /* 0x001fcc000f8ec0ff */
[----:B------:R-:W-:-:S05]  /*0110*/  LEA R5, R6, UR4, 0x2 ;  /* 0x0000000406057c11 */ /* 0x000fca000f8e10ff */
[----:B--2---:R0:W-:Y:S01]  /*0120*/  STS [R5], R4 ;  /* 0x0000000405007388 */ /* 0x0041e20000000800 */
[----:B------:R-:W-:Y:S06]  /*0130*/  BAR.SYNC.DEFER_BLOCKING 0x0 ;  /* 0x0000000000007b1d */ /* 0x000fec0000010000 */
[----:B------:R-:W-:Y:S05]  /*0140*/  @!P0 BRA `(.L_x_0) ;  /* 0x0000000000388947 */ /* 0x000fea0003800000 */
.L_x_3:
[--C-:B-1----:R-:W-:Y:S01]  /*0150*/  IMAD.MOV.U32 R2, RZ, RZ, R0.reuse ;  /* 0x000000ffff027224 */ /* 0x102fe200078e0000 */
[----:B------:R-:W-:Y:S01]  /*0160*/  SHF.R.U32.HI R0, RZ, 0x1, R0 ;  /* 0x00000001ff007819 */ /* 0x000fe20000011600 */
[----:B------:R-:W-:Y:S03]  /*0170*/  BAR.SYNC.DEFER_BLOCKING 0x0 ;  /* 0x0000000000007b1d */ /* 0x000fe60000010000 */
[----:B------:R-:W-:Y:S02]  /*0180*/  ISETP.GE.U32.AND P1, PT, R6, R0, PT ;  /* 0x000000000600720c */ /* 0x000fe40003f26070 */
[----:B------:R-:W-:Y:S01]  /*0190*/  ISETP.GT.U32.AND P0, PT, R2, 0x3, PT ;  /* 0x000000030200780c */ /* 0x000fe20003f04070 */
[----:B------:R-:W-:Y:S10]  /*01a0*/  BSSY.RECONVERGENT B0, `(.L_x_1) ;  /* 0x0000007000007945 */ /* 0x000ff40003800200 */
[----:B------:R-:W-:Y:S05]  /*01b0*/  @P1 BRA `(.L_x_2) ;  /* 0x0000000000141947 */ /* 0x000fea0003800000 */
[----:B------:R-:W-:Y:S01]  /*01c0*/  IMAD R2, R0, 0x4, R5 ;  /* 0x0000000400027824 */ /* 0x000fe200078e0205 */
[----:B------:R-:W-:Y:S05]  /*01d0*/  LDS R3, [R5] ;  /* 0x0000000005037984 */ /* 0x000fea0000000800 */
[----:B------:R-:W1:Y:S02]  /*01e0*/  LDS R2, [R2] ;  /* 0x0000000002027984 */ /* 0x000e640000000800 */
[----:B-1----:R-:W-:-:S13]  /*01f0*/  ISETP.GT.AND P1, PT, R2, R3, PT ;  /* 0x000000030200720c */ /* 0x002fda0003f24270 */
[----:B------:R1:W-:Y:S02]  /*0200*/  @P1 STS [R5], R2 ;  /* 0x0000000205001388 */ /* 0x0003e40000000800 */
.L_x_2:
[----:B------:R-:W-:Y:S05]  /*0210*/  BSYNC.RECONVERGENT B0 ;  /* 0x0000000000007941 */ /* 0x000fea0003800200 */
.L_x_1:
[----:B------:R-:W-:Y:S05]  /*0220*/  @P0 BRA `(.L_x_3) ;  /* 0xfffffffc00c80947 */ /* 0x000fea000383ffff */
.L_x_0:
[----:B------:R-:W-:-:S13]  /*0230*/  ISETP.NE.AND P0, PT, R6, RZ, PT ;  /* 0x000000ff0600720c */ /* 0x000fda0003f05270 */
[----:B------:R-:W-:Y:S05]  /*0240*/  @P0 EXIT ;  /* 0x000000000000094d */ /* 0x000fea0003800000 */
[----:B------:R-:W2:Y:S01]  /*0250*/  S2UR UR5, SR_CgaCtaId ;  /* 0x00000000000579c3 */ /* 0x000ea20000008800 */
[----:B------:R-:W-:-:S07]  /*0260*/  UMOV UR4, 0x400 ;  /* 0x0000040000047882 */ /* 0x000fce0000000000 */
[----:B-1----:R-:W1:Y:S01]  /*0270*/  LDC.64 R2, c[0x0][0x388] ;  /* 0x0000e200ff027b82 */ /* 0x002e620000000a00 */
[----:B--2---:R-:W-:Y:S01]  /*0280*/  ULEA UR4, UR5, UR4, 0x18 ;  /* 0x0000000405047291 */ /* 0x004fe2000f8ec0ff */
[----:B-1----:R-:W-:-:S08]  /*0290*/  IMAD.WIDE.U32 R2, R7, 0x4, R2 ;  /* 0x0000000407027825 */ /* 0x002fd000078e0002 */
[----:B0-----:R-:W0:Y:S04]  /*02a0*/  LDS R5, [UR4] ;  /* 0x00000004ff057984 */ /* 0x001e280008000800 */
[----:B0-----:R-:W-:Y:S01]  /*02b0*/  STG.E desc[UR6][R2.64], R5 ;  /* 0x0000000502007986 */ /* 0x001fe2000c101906 */
[----:B------:R-:W-:Y:S05]  /*02c0*/  EXIT ;  /* 0x000000000000794d */ /* 0x000fea0003800000 */
.L_x_4:
[----:B------:R-:W-:-:S00]  /*02d0*/  BRA `(.L_x_4) ;  /* 0xfffffffc00fc7947 */ /* 0x000fc0000383ffff */
[----:B------:R-:W-:-:S00]  /*02e0*/  NOP ;  /* 0x0000000000007918 */ /* 0x000fc00000000000 */
        /* <DEDUP_REMOVED lines=9> */
.L_x_5:


//--------------------- .nv.shared._Z13ReductionMax2PiS_i --------------------------
	.section	.nv.shared._Z13ReductionMax2PiS_i,"aw",@nobits
	.sectionflags	@""
	.align	4
.nv.shared._Z13ReductionMax2PiS_i:
	.zero		1280


//--------------------- .nv.shared.reserved.0     --------------------------
	.section	.nv.shared.reserved.0,"aw",@nobits
	.weak		__nv_reservedSMEM_offset_0_alias
	.size		__nv_reservedSMEM_offset_0_alias, 0, 64
	.other		__nv_reservedSMEM_offset_0_alias,@"STO_CUDA_RESERVED_SHARED STV_DEFAULT"
__nv_reservedSMEM_offset_0_alias:
	.zero		0
	.zero		64


//--------------------- .nv.constant0._Z13ReductionMax2PiS_i --------------------------
	.section	.nv.constant0._Z13ReductionMax2PiS_i,"a",@progbits
	.sectionflags	@""
	.align	4
.nv.constant0._Z13ReductionMax2PiS_i:
	.zero		916


//--------------------- SYMBOLS --------------------------

	.type		.nv.reservedSmem.offset0,@object
	.size		.nv.reservedSmem.offset0,0x4
	.type		.nv.reservedSmem.cap,@object
	.size		.nv.reservedSmem.cap,0x4
